//
// Generated by NVIDIA NVVM Compiler
//
// Compiler Build ID: CL-36424714
// Cuda compilation tools, release 13.0, V13.0.88
// Based on NVVM 20.0.0
//

.version 9.0
.target sm_100
.address_size 64

	// .globl	_Z19multiplicar_por_dosPii

.visible .entry _Z19multiplicar_por_dosPii(
	.param .u64 .ptr .align 1 _Z19multiplicar_por_dosPii_param_0,
	.param .u32 _Z19multiplicar_por_dosPii_param_1
)
{
	.reg .pred 	%p<2>;
	.reg .b32 	%r<5>;
	.reg .b64 	%rd<5>;

	ld.param.u64 	%rd1, [_Z19multiplicar_por_dosPii_param_0];
	ld.param.u32 	%r2, [_Z19multiplicar_por_dosPii_param_1];
	mov.u32 	%r1, %tid.x;
	setp.ge.s32 	%p1, %r1, %r2;
	@%p1 bra 	$L__BB0_2;
	cvta.to.global.u64 	%rd2, %rd1;
	mul.wide.u32 	%rd3, %r1, 4;
	add.s64 	%rd4, %rd2, %rd3;
	ld.global.u32 	%r3, [%rd4];
	shl.b32 	%r4, %r3, 1;
	st.global.u32 	[%rd4], %r4;
$L__BB0_2:
	ret;

}


// ===== COMPILED SASS (sm_100) =====

	.target	sm_100

	.elftype	@"ET_EXEC"


//--------------------- .note.nv.tkinfo           --------------------------
	.section	.note.nv.tkinfo,"",@"SHT_NOTE"
	.sectionflags	@"SHF_NOTE_NV_TKINFO"
	.tkinfo
        /*0018*/ 	.word	0x00000002
        /*0030*/ 	.string	""
        /*0030*/ 	.string	"ptxas"
        /*0030*/ 	.string	"Cuda compilation tools, release 13.0, V13.0.88"
        /*0030*/ 	.string	"Build cuda_13.0.r13.0/compiler.36424714_0"
        /*0030*/ 	.string	"-arch sm_100 -m 64 "



//--------------------- .note.nv.cuinfo           --------------------------
	.section	.note.nv.cuinfo,"",@"SHT_NOTE"
	.sectionflags	@"SHF_NOTE_NV_CUINFO"
        /*0018*/ 	.short	0x0002
        /*001a*/ 	.short	0x0064
        /*001c*/ 	.short	0x0082
	.zero		2


//--------------------- .nv.info                  --------------------------
	.section	.nv.info,"",@"SHT_CUDA_INFO"
	.align	4


	//----- nvinfo : EIATTR_REGCOUNT
	.align		4
        /*0000*/ 	.byte	0x04, 0x2f
        /*0002*/ 	.short	(.L_1 - .L_0)
	.align		4
.L_0:
        /*0004*/ 	.word	index@(_Z19multiplicar_por_dosPii)
        /*0008*/ 	.word	0x00000008


	//----- nvinfo : EIATTR_FRAME_SIZE
	.align		4
.L_1:
        /*000c*/ 	.byte	0x04, 0x11
        /*000e*/ 	.short	(.L_3 - .L_2)
	.align		4
.L_2:
        /*0010*/ 	.word	index@(_Z19multiplicar_por_dosPii)
        /*0014*/ 	.word	0x00000000


	//----- nvinfo : EIATTR_MIN_STACK_SIZE
	.align		4
.L_3:
        /*0018*/ 	.byte	0x04, 0x12
        /*001a*/ 	.short	(.L_5 - .L_4)
	.align		4
.L_4:
        /*001c*/ 	.word	index@(_Z19multiplicar_por_dosPii)
        /*0020*/ 	.word	0x00000000
.L_5:


//--------------------- .nv.compat                --------------------------
	.section	.nv.compat,"",@"SHT_CUDA_COMPAT_INFO"
	.align	4
        /*0000*/ 	.byte	0x02, 0x09, 0x00, 0x00, 0x02, 0x02, 0x01, 0x00, 0x02, 0x05, 0x05, 0x00, 0x03, 0x07, 0x01, 0x01
        /*0010*/ 	.byte	0x02, 0x03, 0x00, 0x00, 0x02, 0x06, 0x01, 0x00, 0x04, 0x0b, 0x08, 0x00, 0x09, 0x00, 0x00, 0x00
        /*0020*/ 	.byte	0x00, 0x00, 0x00, 0x00


//--------------------- .nv.info._Z19multiplicar_por_dosPii --------------------------
	.section	.nv.info._Z19multiplicar_por_dosPii,"",@"SHT_CUDA_INFO"
	.sectionflags	@""
	.align	4


	//----- nvinfo : EIATTR_CUDA_API_VERSION
	.align		4
        /*0000*/ 	.byte	0x04, 0x37
        /*0002*/ 	.short	(.L_7 - .L_6)
.L_6:
        /*0004*/ 	.word	0x00000082


	//----- nvinfo : EIATTR_KPARAM_INFO
	.align		4
.L_7:
        /*0008*/ 	.byte	0x04, 0x17
        /*000a*/ 	.short	(.L_9 - .L_8)
.L_8:
        /*000c*/ 	.word	0x00000000
        /*0010*/ 	.short	0x0001
        /*0012*/ 	.short	0x0008
        /*0014*/ 	.byte	0x00, 0xf0, 0x11, 0x00


	//----- nvinfo : EIATTR_KPARAM_INFO
	.align		4
.L_9:
        /*0018*/ 	.byte	0x04, 0x17
        /*001a*/ 	.short	(.L_11 - .L_10)
.L_10:
        /*001c*/ 	.word	0x00000000
        /*0020*/ 	.short	0x0000
        /*0022*/ 	.short	0x0000
        /*0024*/ 	.byte	0x00, 0xf5, 0x21, 0x00


	//----- nvinfo : EIATTR_SPARSE_MMA_MASK
	.align		4
.L_11:
        /*0028*/ 	.byte	0x03, 0x50
        /*002a*/ 	.short	0x0000


	//----- nvinfo : EIATTR_MAXREG_COUNT
	.align		4
        /*002c*/ 	.byte	0x03, 0x1b
        /*002e*/ 	.short	0x00ff


	//----- nvinfo : EIATTR_MERCURY_ISA_VERSION
	.align		4
        /*0030*/ 	.byte	0x03, 0x5f
        /*0032*/ 	.short	0x0101


	//----- nvinfo : EIATTR_VRC_CTA_INIT_COUNT
	.align		4
        /*0034*/ 	.byte	0x02, 0x4a
	.zero		1
	.zero		1


	//----- nvinfo : EIATTR_EXIT_INSTR_OFFSETS
	.align		4
        /*0038*/ 	.byte	0x04, 0x1c
        /*003a*/ 	.short	(.L_13 - .L_12)


	//   ....[0]....
.L_12:
        /*003c*/ 	.word	0x00000040


	//   ....[1]....
        /*0040*/ 	.word	0x000000b0


	//----- nvinfo : EIATTR_CBANK_PARAM_SIZE
	.align		4
.L_13:
        /*0044*/ 	.byte	0x03, 0x19
        /*0046*/ 	.short	0x000c


	//----- nvinfo : EIATTR_PARAM_CBANK
	.align		4
        /*0048*/ 	.byte	0x04, 0x0a
        /*004a*/ 	.short	(.L_15 - .L_14)
	.align		4
.L_14:
        /*004c*/ 	.word	index@(.nv.constant0._Z19multiplicar_por_dosPii)
        /*0050*/ 	.short	0x0380
        /*0052*/ 	.short	0x000c


	//----- nvinfo : EIATTR_SW_WAR
	.align		4
.L_15:
        /*0054*/ 	.byte	0x04, 0x36
        /*0056*/ 	.short	(.L_17 - .L_16)
.L_16:
        /*0058*/ 	.word	0x00000008
.L_17:


//--------------------- .nv.callgraph             --------------------------
	.section	.nv.callgraph,"",@"SHT_CUDA_CALLGRAPH"
	.align	4
	.sectionentsize	8
	.align		4
        /*0000*/ 	.word	0x00000000
	.align		4
        /*0004*/ 	.word	0xffffffff
	.align		4
        /*0008*/ 	.word	0x00000000
	.align		4
        /*000c*/ 	.word	0xfffffffe
	.align		4
        /*0010*/ 	.word	0x00000000
	.align		4
        /*0014*/ 	.word	0xfffffffd
	.align		4
        /*0018*/ 	.word	0x00000000
	.align		4
        /*001c*/ 	.word	0xfffffffc


//--------------------- .text._Z19multiplicar_por_dosPii --------------------------
	.section	.text._Z19multiplicar_por_dosPii,"ax",@progbits
	.align	128
        .global         _Z19multiplicar_por_dosPii
        .type           _Z19multiplicar_por_dosPii,@function
        .size           _Z19multiplicar_por_dosPii,(.L_x_1 - _Z19multiplicar_por_dosPii)
        .other          _Z19multiplicar_por_dosPii,@"STO_CUDA_ENTRY STV_DEFAULT"
_Z19multiplicar_por_dosPii:
.text._Z19multiplicar_por_dosPii:
[----:B------:R-:W-:Y:S01]  /*0000*/  LDC R1, c[0x0][0x37c] ;  /* 0x0000df00ff017b82 */ /* 0x000fe20000000800 */
[----:B------:R-:W0:Y:S01]  /*0010*/  S2R R5, SR_TID.X ;  /* 0x0000000000057919 */ /* 0x000e220000002100 */
[----:B------:R-:W0:Y:S02]  /*0020*/  LDCU UR4, c[0x0][0x388] ;  /* 0x00007100ff0477ac */ /* 0x000e240008000800 */
[----:B0-----:R-:W-:-:S13]  /*0030*/  ISETP.GE.AND P0, PT, R5, UR4, PT ;  /* 0x0000000405007c0c */ /* 0x001fda000bf06270 */
[----:B------:R-:W-:Y:S05]  /*0040*/  @P0 EXIT ;  /* 0x000000000000094d */ /* 0x000fea0003800000 */
[----:B------:R-:W0:Y:S01]  /*0050*/  LDC.64 R2, c[0x0][0x380] ;  /* 0x0000e000ff027b82 */ /* 0x000e220000000a00 */
[----:B------:R-:W1:Y:S01]  /*0060*/  LDCU.64 UR4, c[0x0][0x358] ;  /* 0x00006b00ff0477ac */ /* 0x000e620008000a00 */
[----:B0-----:R-:W-:-:S05]  /*0070*/  IMAD.WIDE.U32 R2, R5, 0x4, R2 ;  /* 0x0000000405027825 */ /* 0x001fca00078e0002 */
[----:B-1----:R-:W2:Y:S02]  /*0080*/  LDG.E R0, desc[UR4][R2.64] ;  /* 0x0000000402007981 */ /* 0x002ea4000c1e1900 */
[----:B--2---:R-:W-:-:S05]  /*0090*/  SHF.L.U32 R5, R0, 0x1, RZ ;  /* 0x0000000100057819 */ /* 0x004fca00000006ff */
[----:B------:R-:W-:Y:S01]  /*00a0*/  STG.E desc[UR4][R2.64], R5 ;  /* 0x0000000502007986 */ /* 0x000fe2000c101904 */
[----:B------:R-:W-:Y:S05]  /*00b0*/  EXIT ;  /* 0x000000000000794d */ /* 0x000fea0003800000 */
.L_x_0:
[----:B------:R-:W-:-:S00]  /*00c0*/  BRA `(.L_x_0) ;  /* 0xfffffffc00fc7947 */ /* 0x000fc0000383ffff */
[----:B------:R-:W-:-:S00]  /*00d0*/  NOP ;  /* 0x0000000000007918 */ /* 0x000fc00000000000 */
        /* <DEDUP_REMOVED lines=10> */
.L_x_1:


//--------------------- .nv.shared.reserved.0     --------------------------
	.section	.nv.shared.reserved.0,"aw",@nobits
	.weak		__nv_reservedSMEM_offset_0_alias
	.size		__nv_reservedSMEM_offset_0_alias, 0, 64
	.other		__nv_reservedSMEM_offset_0_alias,@"STO_CUDA_RESERVED_SHARED STV_DEFAULT"
__nv_reservedSMEM_offset_0_alias:
	.zero		0
	.zero		64


//--------------------- .nv.constant0._Z19multiplicar_por_dosPii --------------------------
	.section	.nv.constant0._Z19multiplicar_por_dosPii,"a",@progbits
	.sectionflags	@""
	.align	4
.nv.constant0._Z19multiplicar_por_dosPii:
	.zero		908


//--------------------- SYMBOLS --------------------------

	.type		.nv.reservedSmem.offset0,@object
	.size		.nv.reservedSmem.offset0,0x4
